	.headerflags	@"EF_CUDA_TEXMODE_UNIFIED EF_CUDA_64BIT_ADDRESS EF_CUDA_ACCELERATORS EF_CUDA_SM90 EF_CUDA_VIRTUAL_SM(EF_CUDA_SM90)"
	.elftype	@"ET_EXEC"


//--------------------- .nv.info                  --------------------------
	.section	.nv.info,"",@"SHT_CUDA_INFO"
	.align	4


	//----- nvinfo : EIATTR_REGCOUNT
	.align		4
        /*0000*/ 	.byte	0x04, 0x2f
        /*0002*/ 	.short	(.L_1 - .L_0)
	.align		4
.L_0:
        /*0004*/ 	.word	index@(triton_poi_fused_cat_4)
        /*0008*/ 	.word	0x00000010


	//----- nvinfo : EIATTR_MIN_STACK_SIZE
	.align		4
.L_1:
        /*000c*/ 	.byte	0x04, 0x12
        /*000e*/ 	.short	(.L_3 - .L_2)
	.align		4
.L_2:
        /*0010*/ 	.word	index@(triton_poi_fused_cat_4)
        /*0014*/ 	.word	0x00000000


	//----- nvinfo : EIATTR_FRAME_SIZE
	.align		4
.L_3:
        /*0018*/ 	.byte	0x04, 0x11
        /*001a*/ 	.short	(.L_5 - .L_4)
	.align		4
.L_4:
        /*001c*/ 	.word	index@(triton_poi_fused_cat_4)
        /*0020*/ 	.word	0x00000000


	//----- nvinfo : EIATTR_MIN_STACK_SIZE
	.align		4
.L_5:
        /*0024*/ 	.byte	0x04, 0x12
        /*0026*/ 	.short	(.L_7 - .L_6)
	.align		4
.L_6:
        /*0028*/ 	.word	index@(triton_poi_fused_cat_4)
        /*002c*/ 	.word	0x00000000
.L_7:


//--------------------- .nv.info.triton_poi_fused_cat_4 --------------------------
	.section	.nv.info.triton_poi_fused_cat_4,"",@"SHT_CUDA_INFO"
	.sectionflags	@""
	.align	4


	//----- nvinfo : EIATTR_CUDA_API_VERSION
	.align		4
        /*0000*/ 	.byte	0x04, 0x37
        /*0002*/ 	.short	(.L_9 - .L_8)
.L_8:
        /*0004*/ 	.word	0x0000007c


	//----- nvinfo : EIATTR_KPARAM_INFO
	.align		4
.L_9:
        /*0008*/ 	.byte	0x04, 0x17
        /*000a*/ 	.short	(.L_11 - .L_10)
.L_10:
        /*000c*/ 	.word	0x00000000
        /*0010*/ 	.short	0x0003
        /*0012*/ 	.short	0x0018
        /*0014*/ 	.byte	0x00, 0xf0, 0x11, 0x00


	//----- nvinfo : EIATTR_KPARAM_INFO
	.align		4
.L_11:
        /*0018*/ 	.byte	0x04, 0x17
        /*001a*/ 	.short	(.L_13 - .L_12)
.L_12:
        /*001c*/ 	.word	0x00000000
        /*0020*/ 	.short	0x0002
        /*0022*/ 	.short	0x0010
        /*0024*/ 	.byte	0x00, 0xf4, 0x21, 0x00


	//----- nvinfo : EIATTR_KPARAM_INFO
	.align		4
.L_13:
        /*0028*/ 	.byte	0x04, 0x17
        /*002a*/ 	.short	(.L_15 - .L_14)
.L_14:
        /*002c*/ 	.word	0x00000000
        /*0030*/ 	.short	0x0001
        /*0032*/ 	.short	0x0008
        /*0034*/ 	.byte	0x00, 0xf4, 0x21, 0x00


	//----- nvinfo : EIATTR_KPARAM_INFO
	.align		4
.L_15:
        /*0038*/ 	.byte	0x04, 0x17
        /*003a*/ 	.short	(.L_17 - .L_16)
.L_16:
        /*003c*/ 	.word	0x00000000
        /*0040*/ 	.short	0x0000
        /*0042*/ 	.short	0x0000
        /*0044*/ 	.byte	0x00, 0xf4, 0x21, 0x00


	//----- nvinfo : EIATTR_SPARSE_MMA_MASK
	.align		4
.L_17:
        /*0048*/ 	.byte	0x03, 0x50
        /*004a*/ 	.short	0x0000


	//----- nvinfo : EIATTR_MAXREG_COUNT
	.align		4
        /*004c*/ 	.byte	0x03, 0x1b
        /*004e*/ 	.short	0x00ff


	//----- nvinfo : EIATTR_EXIT_INSTR_OFFSETS
	.align		4
        /*0050*/ 	.byte	0x04, 0x1c
        /*0052*/ 	.short	(.L_19 - .L_18)


	//   ....[0]....
.L_18:
        /*0054*/ 	.word	0x00000250


	//   ....[1]....
        /*0058*/ 	.word	0x00000270


	//----- nvinfo : EIATTR_REQNTID
	.align		4
.L_19:
        /*005c*/ 	.byte	0x04, 0x10
        /*005e*/ 	.short	(.L_21 - .L_20)
.L_20:
        /*0060*/ 	.word	0x00000080
        /*0064*/ 	.word	0x00000001
        /*0068*/ 	.word	0x00000001


	//----- nvinfo : EIATTR_CBANK_PARAM_SIZE
	.align		4
.L_21:
        /*006c*/ 	.byte	0x03, 0x19
        /*006e*/ 	.short	0x001c


	//----- nvinfo : EIATTR_PARAM_CBANK
	.align		4
        /*0070*/ 	.byte	0x04, 0x0a
        /*0072*/ 	.short	(.L_23 - .L_22)
	.align		4
.L_22:
        /*0074*/ 	.word	index@(.nv.constant0.triton_poi_fused_cat_4)
        /*0078*/ 	.short	0x0210
        /*007a*/ 	.short	0x001c


	//----- nvinfo : EIATTR_SW_WAR
	.align		4
.L_23:
        /*007c*/ 	.byte	0x04, 0x36
        /*007e*/ 	.short	(.L_25 - .L_24)
.L_24:
        /*0080*/ 	.word	0x00000008
.L_25:


//--------------------- .nv.callgraph             --------------------------
	.section	.nv.callgraph,"",@"SHT_CUDA_CALLGRAPH"
	.align	4
	.sectionentsize	8
	.align		4
        /*0000*/ 	.word	0x00000000
	.align		4
        /*0004*/ 	.word	0xffffffff
	.align		4
        /*0008*/ 	.word	0x00000000
	.align		4
        /*000c*/ 	.word	0xfffffffe
	.align		4
        /*0010*/ 	.word	0x00000000
	.align		4
        /*0014*/ 	.word	0xfffffffd
	.align		4
        /*0018*/ 	.word	0x00000000
	.align		4
        /*001c*/ 	.word	0xfffffffc


//--------------------- .text.triton_poi_fused_cat_4 --------------------------
	.section	.text.triton_poi_fused_cat_4,"ax",@progbits
	.align	128
        .global         triton_poi_fused_cat_4
        .type           triton_poi_fused_cat_4,@function
        .size           triton_poi_fused_cat_4,(.L_x_1 - triton_poi_fused_cat_4)
        .other          triton_poi_fused_cat_4,@"STO_CUDA_ENTRY STV_DEFAULT"
triton_poi_fused_cat_4:
.text.triton_poi_fused_cat_4:
[----:B------:R-:W0:Y:S02]  /*0000*/  LDC R1, c[0x0][0x28] ;  /* 0x00000a00ff017b82 */ /* 0x000e240000000800 */
[----:B------:R-:W1:Y:S01]  /*0010*/  S2R R0, SR_TID.X ;  /* 0x0000000000007919 */ /* 0x000e620000002100 */
[----:B------:R-:W-:Y:S01]  /*0020*/  CS2R R8, SRZ ;  /* 0x0000000000087805 */ /* 0x000fe2000001ff00 */
[----:B------:R-:W-:Y:S01]  /*0030*/  ULDC.64 UR4, c[0x0][0x208] ;  /* 0x0000820000047ab9 */ /* 0x000fe20000000a00 */
[----:B------:R-:W2:Y:S01]  /*0040*/  S2R R3, SR_CTAID.X ;  /* 0x0000000000037919 */ /* 0x000ea20000002500 */
[----:B-1----:R-:W-:Y:S02]  /*0050*/  LOP3.LUT R0, R0, 0x7f, RZ, 0xc0, !PT ;  /* 0x0000007f00007812 */ /* 0x002fe400078ec0ff */
[----:B--2---:R-:W-:-:S03]  /*0060*/  SHF.R.S32.HI R2, RZ, 0x18, R3 ;  /* 0x00000018ff027819 */ /* 0x004fc60000011403 */
[----:B------:R-:W-:Y:S01]  /*0070*/  IMAD R0, R3, 0x80, R0 ;  /* 0x0000008003007824 */ /* 0x000fe200078e0200 */
[----:B------:R-:W-:-:S04]  /*0080*/  SGXT R3, R2, 0x1 ;  /* 0x000000010203781a */ /* 0x000fc80000000200 */
[----:B------:R-:W-:-:S04]  /*0090*/  LEA.HI R3, R3, R0, RZ, 0x2 ;  /* 0x0000000003037211 */ /* 0x000fc800078f10ff */
[----:B------:R-:W-:Y:S02]  /*00a0*/  SHF.R.S32.HI R4, RZ, 0x2, R3 ;  /* 0x00000002ff047819 */ /* 0x000fe40000011403 */
[----:B------:R-:W-:Y:S02]  /*00b0*/  LOP3.LUT R5, R3, 0xfffffffc, RZ, 0xc0, !PT ;  /* 0xfffffffc03057812 */ /* 0x000fe400078ec0ff */
[----:B------:R-:W-:Y:S01]  /*00c0*/  LEA.HI R6, R4, R4, RZ, 0x2 ;  /* 0x0000000404067211 */ /* 0x000fe200078f10ff */
[----:B------:R-:W1:Y:S02]  /*00d0*/  LDC.64 R2, c[0x0][0x210] ;  /* 0x00008400ff027b82 */ /* 0x000e640000000a00 */
[----:B------:R-:W-:Y:S01]  /*00e0*/  IMAD.IADD R5, R0, 0x1, -R5 ;  /* 0x0000000100057824 */ /* 0x000fe200078e0a05 */
[----:B------:R-:W-:-:S03]  /*00f0*/  LOP3.LUT R7, R6, 0xfffffffc, RZ, 0xc0, !PT ;  /* 0xfffffffc06077812 */ /* 0x000fc600078ec0ff */
[----:B------:R-:W-:Y:S02]  /*0100*/  VIADD R6, R5, 0x2 ;  /* 0x0000000205067836 */ /* 0x000fe40000000000 */
[----:B------:R-:W-:-:S03]  /*0110*/  IMAD.IADD R7, R4, 0x1, -R7 ;  /* 0x0000000104077824 */ /* 0x000fc600078e0a07 */
[----:B------:R-:W-:Y:S02]  /*0120*/  ISETP.GE.U32.AND P0, PT, R6, 0x4, PT ;  /* 0x000000040600780c */ /* 0x000fe40003f06070 */
[C---:B------:R-:W-:Y:S02]  /*0130*/  ISETP.GT.AND P1, PT, R7.reuse, RZ, PT ;  /* 0x000000ff0700720c */ /* 0x040fe40003f24270 */
[----:B------:R-:W-:Y:S02]  /*0140*/  ISETP.GT.AND P0, PT, R7, 0x1, !P0 ;  /* 0x000000010700780c */ /* 0x000fe40004704270 */
[----:B------:R-:W-:Y:S01]  /*0150*/  ISETP.GT.AND P1, PT, R5, 0x1, P1 ;  /* 0x000000010500780c */ /* 0x000fe20000f24270 */
[C---:B------:R-:W-:Y:S01]  /*0160*/  VIADD R5, R0.reuse, 0xfffffffa ;  /* 0xfffffffa00057836 */ /* 0x040fe20000000000 */
[C---:B------:R-:W-:Y:S01]  /*0170*/  ISETP.LT.AND P0, PT, R0.reuse, 0x100, P0 ;  /* 0x000001000000780c */ /* 0x040fe20000701270 */
[----:B------:R-:W2:Y:S01]  /*0180*/  LDC.64 R6, c[0x0][0x220] ;  /* 0x00008800ff067b82 */ /* 0x000ea20000000a00 */
[----:B------:R-:W-:Y:S01]  /*0190*/  ISETP.LT.AND P1, PT, R0, 0x100, P1 ;  /* 0x000001000000780c */ /* 0x000fe20000f21270 */
[----:B-1----:R-:W-:-:S06]  /*01a0*/  IMAD.WIDE R2, R5, 0x4, R2 ;  /* 0x0000000405027825 */ /* 0x002fcc00078e0202 */
[----:B------:R-:W1:Y:S04]  /*01b0*/  LDC.64 R4, c[0x0][0x218] ;  /* 0x00008600ff047b82 */ /* 0x000e680000000a00 */
[----:B------:R-:W3:Y:S04]  /*01c0*/  @P0 LDG.E R8, desc[UR4][R2.64] ;  /* 0x0000000402080981 */ /* 0x000ee8000c1e1900 */
[----:B------:R-:W4:Y:S01]  /*01d0*/  @P1 LDG.E R9, desc[UR4][R2.64] ;  /* 0x0000000402091981 */ /* 0x000f22000c1e1900 */
[C---:B------:R-:W-:Y:S01]  /*01e0*/  ISETP.GE.AND P2, PT, R0.reuse, 0x100, PT ;  /* 0x000001000000780c */ /* 0x040fe20003f46270 */
[----:B------:R-:W-:-:S04]  /*01f0*/  IMAD R11, R0, 0x19, RZ ;  /* 0x00000019000b7824 */ /* 0x000fc800078e02ff */
[----:B--2---:R-:W-:-:S04]  /*0200*/  IMAD.WIDE R6, R11, 0x4, R6 ;  /* 0x000000040b067825 */ /* 0x004fc800078e0206 */
[----:B-1----:R-:W-:Y:S01]  /*0210*/  IMAD.WIDE R4, R11, 0x4, R4 ;  /* 0x000000040b047825 */ /* 0x002fe200078e0204 */
[----:B---3--:R-:W-:Y:S02]  /*0220*/  SEL R13, R8, 0xc61c4000, P0 ;  /* 0xc61c4000080d7807 */ /* 0x008fe40000000000 */
[----:B----4-:R-:W-:-:S03]  /*0230*/  SEL R9, R9, 0xc61c4000, P1 ;  /* 0xc61c400009097807 */ /* 0x010fc60000800000 */
[----:B------:R1:W-:Y:S01]  /*0240*/  @!P2 STG.E desc[UR4][R4.64], R13 ;  /* 0x0000000d0400a986 */ /* 0x0003e2000c101904 */
[----:B------:R-:W-:Y:S05]  /*0250*/  @P2 EXIT ;  /* 0x000000000000294d */ /* 0x000fea0003800000 */
[----:B------:R-:W-:Y:S01]  /*0260*/  STG.E desc[UR4][R6.64], R9 ;  /* 0x0000000906007986 */ /* 0x000fe2000c101904 */
[----:B------:R-:W-:Y:S05]  /*0270*/  EXIT ;  /* 0x000000000000794d */ /* 0x000fea0003800000 */
.L_x_0:
[----:B------:R-:W-:-:S00]  /*0280*/  BRA `(.L_x_0) ;  /* 0xfffffffc00fc7947 */ /* 0x000fc0000383ffff */
[----:B------:R-:W-:-:S00]  /*0290*/  NOP ;  /* 0x0000000000007918 */ /* 0x000fc00000000000 */
        /* <DEDUP_REMOVED lines=14> */
.L_x_1:


//--------------------- .nv.constant0.triton_poi_fused_cat_4 --------------------------
	.section	.nv.constant0.triton_poi_fused_cat_4,"a",@progbits
	.sectionflags	@""
	.align	4
.nv.constant0.triton_poi_fused_cat_4:
	.zero		556
